	.headerflags	@"EF_CUDA_TEXMODE_UNIFIED EF_CUDA_64BIT_ADDRESS EF_CUDA_SM86 EF_CUDA_VIRTUAL_SM(EF_CUDA_SM86)"
	.elftype	@"ET_EXEC"


//--------------------- .nv.info                  --------------------------
	.section	.nv.info,"",@"SHT_CUDA_INFO"
	.align	4


	//----- nvinfo : EIATTR_REGCOUNT
	.align		4
        /*0000*/ 	.byte	0x04, 0x2f
        /*0002*/ 	.short	(.L_1 - .L_0)
	.align		4
.L_0:
        /*0004*/ 	.word	index@(triton_red_fused_addmm_0)
        /*0008*/ 	.word	0x00000024


	//----- nvinfo : EIATTR_MIN_STACK_SIZE
	.align		4
.L_1:
        /*000c*/ 	.byte	0x04, 0x12
        /*000e*/ 	.short	(.L_3 - .L_2)
	.align		4
.L_2:
        /*0010*/ 	.word	index@(triton_red_fused_addmm_0)
        /*0014*/ 	.word	0x00000000


	//----- nvinfo : EIATTR_FRAME_SIZE
	.align		4
.L_3:
        /*0018*/ 	.byte	0x04, 0x11
        /*001a*/ 	.short	(.L_5 - .L_4)
	.align		4
.L_4:
        /*001c*/ 	.word	index@(triton_red_fused_addmm_0)
        /*0020*/ 	.word	0x00000000


	//----- nvinfo : EIATTR_MIN_STACK_SIZE
	.align		4
.L_5:
        /*0024*/ 	.byte	0x04, 0x12
        /*0026*/ 	.short	(.L_7 - .L_6)
	.align		4
.L_6:
        /*0028*/ 	.word	index@(triton_red_fused_addmm_0)
        /*002c*/ 	.word	0x00000000
.L_7:


//--------------------- .nv.info.triton_red_fused_addmm_0 --------------------------
	.section	.nv.info.triton_red_fused_addmm_0,"",@"SHT_CUDA_INFO"
	.sectionflags	@""
	.align	4


	//----- nvinfo : EIATTR_CUDA_API_VERSION
	.align		4
        /*0000*/ 	.byte	0x04, 0x37
        /*0002*/ 	.short	(.L_9 - .L_8)
.L_8:
        /*0004*/ 	.word	0x0000007c


	//----- nvinfo : EIATTR_SW2861232_WAR
	.align		4
.L_9:
        /*0008*/ 	.byte	0x01, 0x35
	.zero		2


	//----- nvinfo : EIATTR_PARAM_CBANK
	.align		4
        /*000c*/ 	.byte	0x04, 0x0a
        /*000e*/ 	.short	(.L_11 - .L_10)
	.align		4
.L_10:
        /*0010*/ 	.word	index@(.nv.constant0.triton_red_fused_addmm_0)
        /*0014*/ 	.short	0x0160
        /*0016*/ 	.short	0x0038


	//----- nvinfo : EIATTR_CBANK_PARAM_SIZE
	.align		4
.L_11:
        /*0018*/ 	.byte	0x03, 0x19
        /*001a*/ 	.short	0x0038


	//----- nvinfo : EIATTR_KPARAM_INFO
	.align		4
        /*001c*/ 	.byte	0x04, 0x17
        /*001e*/ 	.short	(.L_13 - .L_12)
.L_12:
        /*0020*/ 	.word	0x00000000
        /*0024*/ 	.short	0x0007
        /*0026*/ 	.short	0x0030
        /*0028*/ 	.byte	0x00, 0xf4, 0x21, 0x00


	//----- nvinfo : EIATTR_KPARAM_INFO
	.align		4
.L_13:
        /*002c*/ 	.byte	0x04, 0x17
        /*002e*/ 	.short	(.L_15 - .L_14)
.L_14:
        /*0030*/ 	.word	0x00000000
        /*0034*/ 	.short	0x0006
        /*0036*/ 	.short	0x002c
        /*0038*/ 	.byte	0x00, 0xf0, 0x11, 0x00


	//----- nvinfo : EIATTR_KPARAM_INFO
	.align		4
.L_15:
        /*003c*/ 	.byte	0x04, 0x17
        /*003e*/ 	.short	(.L_17 - .L_16)
.L_16:
        /*0040*/ 	.word	0x00000000
        /*0044*/ 	.short	0x0005
        /*0046*/ 	.short	0x0028
        /*0048*/ 	.byte	0x00, 0xf0, 0x11, 0x00


	//----- nvinfo : EIATTR_KPARAM_INFO
	.align		4
.L_17:
        /*004c*/ 	.byte	0x04, 0x17
        /*004e*/ 	.short	(.L_19 - .L_18)
.L_18:
        /*0050*/ 	.word	0x00000000
        /*0054*/ 	.short	0x0004
        /*0056*/ 	.short	0x0020
        /*0058*/ 	.byte	0x00, 0xf4, 0x21, 0x00


	//----- nvinfo : EIATTR_KPARAM_INFO
	.align		4
.L_19:
        /*005c*/ 	.byte	0x04, 0x17
        /*005e*/ 	.short	(.L_21 - .L_20)
.L_20:
        /*0060*/ 	.word	0x00000000
        /*0064*/ 	.short	0x0003
        /*0066*/ 	.short	0x0018
        /*0068*/ 	.byte	0x00, 0xf4, 0x21, 0x00


	//----- nvinfo : EIATTR_KPARAM_INFO
	.align		4
.L_21:
        /*006c*/ 	.byte	0x04, 0x17
        /*006e*/ 	.short	(.L_23 - .L_22)
.L_22:
        /*0070*/ 	.word	0x00000000
        /*0074*/ 	.short	0x0002
        /*0076*/ 	.short	0x0010
        /*0078*/ 	.byte	0x00, 0xf4, 0x21, 0x00


	//----- nvinfo : EIATTR_KPARAM_INFO
	.align		4
.L_23:
        /*007c*/ 	.byte	0x04, 0x17
        /*007e*/ 	.short	(.L_25 - .L_24)
.L_24:
        /*0080*/ 	.word	0x00000000
        /*0084*/ 	.short	0x0001
        /*0086*/ 	.short	0x0008
        /*0088*/ 	.byte	0x00, 0xf4, 0x21, 0x00


	//----- nvinfo : EIATTR_KPARAM_INFO
	.align		4
.L_25:
        /*008c*/ 	.byte	0x04, 0x17
        /*008e*/ 	.short	(.L_27 - .L_26)
.L_26:
        /*0090*/ 	.word	0x00000000
        /*0094*/ 	.short	0x0000
        /*0096*/ 	.short	0x0000
        /*0098*/ 	.byte	0x00, 0xf4, 0x21, 0x00


	//----- nvinfo : EIATTR_MAXREG_COUNT
	.align		4
.L_27:
        /*009c*/ 	.byte	0x03, 0x1b
        /*009e*/ 	.short	0x0080


	//----- nvinfo : EIATTR_COOP_GROUP_MASK_REGIDS
	.align		4
        /*00a0*/ 	.byte	0x04, 0x29
        /*00a2*/ 	.short	(.L_29 - .L_28)


	//   ....[0]....
.L_28:
        /*00a4*/ 	.word	0xffffffff


	//   ....[1]....
        /*00a8*/ 	.word	0xffffffff


	//   ....[2]....
        /*00ac*/ 	.word	0xffffffff


	//   ....[3]....
        /*00b0*/ 	.word	0xffffffff


	//   ....[4]....
        /*00b4*/ 	.word	0xffffffff


	//   ....[5]....
        /*00b8*/ 	.word	0xffffffff


	//   ....[6]....
        /*00bc*/ 	.word	0xffffffff


	//   ....[7]....
        /*00c0*/ 	.word	0xffffffff


	//   ....[8]....
        /*00c4*/ 	.word	0xffffffff


	//   ....[9]....
        /*00c8*/ 	.word	0xffffffff


	//   ....[10]....
        /*00cc*/ 	.word	0xffffffff


	//   ....[11]....
        /*00d0*/ 	.word	0xffffffff


	//   ....[12]....
        /*00d4*/ 	.word	0xffffffff


	//   ....[13]....
        /*00d8*/ 	.word	0xffffffff


	//   ....[14]....
        /*00dc*/ 	.word	0xffffffff


	//   ....[15]....
        /*00e0*/ 	.word	0xffffffff


	//   ....[16]....
        /*00e4*/ 	.word	0xffffffff


	//   ....[17]....
        /*00e8*/ 	.word	0xffffffff


	//----- nvinfo : EIATTR_COOP_GROUP_INSTR_OFFSETS
	.align		4
.L_29:
        /*00ec*/ 	.byte	0x04, 0x28
        /*00ee*/ 	.short	(.L_31 - .L_30)


	//   ....[0]....
.L_30:
        /*00f0*/ 	.word	0x00000af0


	//   ....[1]....
        /*00f4*/ 	.word	0x00000b10


	//   ....[2]....
        /*00f8*/ 	.word	0x00000b30


	//   ....[3]....
        /*00fc*/ 	.word	0x00000b50


	//   ....[4]....
        /*0100*/ 	.word	0x00000ba0


	//   ....[5]....
        /*0104*/ 	.word	0x00000db0


	//   ....[6]....
        /*0108*/ 	.word	0x00000dd0


	//   ....[7]....
        /*010c*/ 	.word	0x00000de0


	//   ....[8]....
        /*0110*/ 	.word	0x00000e10


	//   ....[9]....
        /*0114*/ 	.word	0x00000e20


	//   ....[10]....
        /*0118*/ 	.word	0x00000e50


	//   ....[11]....
        /*011c*/ 	.word	0x00000e60


	//   ....[12]....
        /*0120*/ 	.word	0x00000ea0


	//   ....[13]....
        /*0124*/ 	.word	0x00000ef0


	//   ....[14]....
        /*0128*/ 	.word	0x00000f60


	//   ....[15]....
        /*012c*/ 	.word	0x00000f80


	//   ....[16]....
        /*0130*/ 	.word	0x00000fa0


	//   ....[17]....
        /*0134*/ 	.word	0x00000fc0


	//----- nvinfo : EIATTR_EXIT_INSTR_OFFSETS
	.align		4
.L_31:
        /*0138*/ 	.byte	0x04, 0x1c
        /*013a*/ 	.short	(.L_33 - .L_32)


	//   ....[0]....
.L_32:
        /*013c*/ 	.word	0x00001050


	//   ....[1]....
        /*0140*/ 	.word	0x00001090


	//----- nvinfo : EIATTR_REQNTID
	.align		4
.L_33:
        /*0144*/ 	.byte	0x04, 0x10
        /*0146*/ 	.short	(.L_35 - .L_34)
.L_34:
        /*0148*/ 	.word	0x00000200
        /*014c*/ 	.word	0x00000001
        /*0150*/ 	.word	0x00000001
.L_35:


//--------------------- .nv.callgraph             --------------------------
	.section	.nv.callgraph,"",@"SHT_CUDA_CALLGRAPH"
	.align	4
	.sectionentsize	8
	.align		4
        /*0000*/ 	.word	0x00000000
	.align		4
        /*0004*/ 	.word	0xffffffff
	.align		4
        /*0008*/ 	.word	0x00000000
	.align		4
        /*000c*/ 	.word	0xfffffffe
	.align		4
        /*0010*/ 	.word	0x00000000
	.align		4
        /*0014*/ 	.word	0xfffffffd
	.align		4
        /*0018*/ 	.word	0x00000000
	.align		4
        /*001c*/ 	.word	0xfffffffc


//--------------------- .nv.rel.action            --------------------------
	.section	.nv.rel.action,"",@"SHT_CUDA_RELOCINFO"
	.align	8
	.sectionentsize	8
        /*0000*/ 	.byte	0x73, 0x00, 0x00, 0x00, 0x00, 0x00, 0x00, 0x00, 0x00, 0x00, 0x00, 0x11, 0x25, 0x00, 0x05, 0x36


//--------------------- .nv.constant0.triton_red_fused_addmm_0 --------------------------
	.section	.nv.constant0.triton_red_fused_addmm_0,"a",@progbits
	.sectionflags	@""
	.align	4
.nv.constant0.triton_red_fused_addmm_0:
	.zero		408


//--------------------- .text.triton_red_fused_addmm_0 --------------------------
	.section	.text.triton_red_fused_addmm_0,"ax",@progbits
	.sectionflags	@"SHF_BARRIERS=1"
	.sectioninfo	@"SHI_REGISTERS=36"
	.align	128
        .global         triton_red_fused_addmm_0
        .type           triton_red_fused_addmm_0,@function
        .size           triton_red_fused_addmm_0,(.L_x_1 - triton_red_fused_addmm_0)
        .other          triton_red_fused_addmm_0,@"STO_CUDA_ENTRY STV_DEFAULT"
triton_red_fused_addmm_0:
.text.triton_red_fused_addmm_0:
[----:B------:R-:W-:Y:S02]  /*0000*/  MOV R1, c[0x0][0x28] ;  /* 0x00000a0000017a02 */ /* 0x000fe40000000f00 */
[----:B------:R-:W0:Y:S01]  /*0010*/  S2R R12, SR_TID.X ;  /* 0x00000000000c7919 */ /* 0x000e220000002100 */
[----:B------:R-:W-:Y:S01]  /*0020*/  MOV R20, 0x2 ;  /* 0x0000000200147802 */ /* 0x000fe20000000f00 */
[----:B------:R-:W-:Y:S01]  /*0030*/  ULDC.64 UR4, c[0x0][0x118] ;  /* 0x0000460000047ab9 */ /* 0x000fe20000000a00 */
[----:B0-----:R-:W-:-:S04]  /*0040*/  SHF.L.U32 R0, R12, 0x2, RZ ;  /* 0x000000020c007819 */ /* 0x001fc800000006ff */
[----:B------:R-:W-:-:S05]  /*0050*/  LOP3.LUT R0, R0, 0x7fc, RZ, 0xc0, !PT ;  /* 0x000007fc00007812 */ /* 0x000fca00078ec0ff */
[----:B------:R-:W-:-:S05]  /*0060*/  IMAD.WIDE.U32 R8, R0, R20, c[0x0][0x160] ;  /* 0x0000580000087625 */ /* 0x000fca00078e0014 */
[----:B------:R0:W2:Y:S01]  /*0070*/  LDG.E.EL.64 R6, [R8.64] ;  /* 0x0000000408067981 */ /* 0x0000a2000c2e1b00 */
[----:B------:R-:W-:Y:S01]  /*0080*/  LOP3.LUT R4, R0, 0x800, RZ, 0xfc, !PT ;  /* 0x0000080000047812 */ /* 0x000fe200078efcff */
[----:B------:R-:W-:-:S03]  /*0090*/  CS2R R16, SRZ ;  /* 0x0000000000107805 */ /* 0x000fc6000001ff00 */
[----:B------:R-:W-:-:S04]  /*00a0*/  ISETP.GE.U32.AND P0, PT, R4, 0xc00, PT ;  /* 0x00000c000400780c */ /* 0x000fc80003f06070 */
[----:B------:R-:W-:-:S13]  /*00b0*/  ISETP.GE.U32.AND.EX P0, PT, RZ, RZ, PT, P0 ;  /* 0x000000ffff00720c */ /* 0x000fda0003f06100 */
[----:B------:R0:W3:Y:S01]  /*00c0*/  @!P0 LDG.E.EL.64 R16, [R8.64+0x1000] ;  /* 0x0010000408108981 */ /* 0x0000e2000c2e1b00 */
[----:B------:R-:W-:Y:S01]  /*00d0*/  ISETP.LT.U32.AND P0, PT, R4, 0xc00, PT ;  /* 0x00000c000400780c */ /* 0x000fe20003f01070 */
[----:B------:R-:W-:Y:S02]  /*00e0*/  CS2R R2, SRZ ;  /* 0x0000000000027805 */ /* 0x000fe4000001ff00 */
[----:B------:R-:W1:Y:S01]  /*00f0*/  S2R R5, SR_CTAID.X ;  /* 0x0000000000057919 */ /* 0x000e620000002500 */
[----:B------:R-:W-:Y:S01]  /*0100*/  CS2R R10, SRZ ;  /* 0x00000000000a7805 */ /* 0x000fe2000001ff00 */
[C---:B-1----:R-:W-:Y:S01]  /*0110*/  ISETP.GE.AND P1, PT, R5.reuse, 0x4800, PT ;  /* 0x000048000500780c */ /* 0x042fe20003f26270 */
[C---:B------:R-:W-:Y:S02]  /*0120*/  IMAD R23, R5.reuse, 0xc00, R0 ;  /* 0x00000c0005177824 */ /* 0x040fe400078e0200 */
[----:B------:R-:W-:Y:S01]  /*0130*/  IMAD R21, R5, 0xc00, R4 ;  /* 0x00000c0005157824 */ /* 0x000fe200078e0204 */
[----:B------:R-:W-:Y:S01]  /*0140*/  ISETP.LT.U32.AND.EX P0, PT, RZ, RZ, !P1, P0 ;  /* 0x000000ffff00720c */ /* 0x000fe20004f01100 */
[----:B------:R-:W-:-:S08]  /*0150*/  IMAD.WIDE R18, R23, R20, c[0x0][0x168] ;  /* 0x00005a0017127625 */ /* 0x000fd000078e0214 */
[----:B------:R1:W4:Y:S01]  /*0160*/  @!P1 LDG.E.EF.64 R2, [R18.64] ;  /* 0x0000000412029981 */ /* 0x000322000c0e1b00 */
[----:B------:R-:W-:-:S05]  /*0170*/  IMAD.WIDE R24, R21, R20, c[0x0][0x168] ;  /* 0x00005a0015187625 */ /* 0x000fca00078e0214 */
[----:B------:R5:W4:Y:S01]  /*0180*/  @P0 LDG.E.EF.64 R10, [R24.64] ;  /* 0x00000004180a0981 */ /* 0x000b22000c0e1b00 */
[----:B0-----:R-:W-:Y:S01]  /*0190*/  CS2R R8, SRZ ;  /* 0x0000000000087805 */ /* 0x001fe2000001ff00 */
[----:B------:R-:W-:-:S05]  /*01a0*/  IMAD.WIDE R22, R23, R20, c[0x0][0x170] ;  /* 0x00005c0017167625 */ /* 0x000fca00078e0214 */
[----:B------:R0:W4:Y:S01]  /*01b0*/  @!P1 LDG.E.EF.64 R8, [R22.64] ;  /* 0x0000000416089981 */ /* 0x000122000c0e1b00 */
[----:B------:R-:W-:Y:S01]  /*01c0*/  IMAD.WIDE R20, R21, R20, c[0x0][0x170] ;  /* 0x00005c0015147625 */ /* 0x000fe200078e0214 */
[C---:B--2---:R-:W-:Y:S02]  /*01d0*/  SHF.L.U32 R0, R6.reuse, 0x10, RZ ;  /* 0x0000001006007819 */ /* 0x044fe400000006ff */
[----:B------:R-:W-:Y:S02]  /*01e0*/  PRMT R4, R6, 0x7632, R4 ;  /* 0x0000763206047816 */ /* 0x000fe40000000004 */
[C---:B-1----:R-:W-:Y:S01]  /*01f0*/  SHF.L.U32 R18, R7.reuse, 0x10, RZ ;  /* 0x0000001007127819 */ /* 0x042fe200000006ff */
[----:B------:R-:W-:Y:S01]  /*0200*/  FADD R6, RZ, -R0 ;  /* 0x80000000ff067221 */ /* 0x000fe20000000000 */
[----:B------:R-:W-:Y:S02]  /*0210*/  SHF.L.U32 R4, R4, 0x10, RZ ;  /* 0x0000001004047819 */ /* 0x000fe400000006ff */
[----:B------:R-:W-:Y:S01]  /*0220*/  PRMT R19, R7, 0x7632, R19 ;  /* 0x0000763207137816 */ /* 0x000fe20000000013 */
[----:B------:R-:W-:-:S02]  /*0230*/  FMUL R26, R6, 1.4426950216293334961 ;  /* 0x3fb8aa3b061a7820 */ /* 0x000fc40000400000 */
[----:B------:R-:W-:Y:S01]  /*0240*/  FADD R6, RZ, -R4 ;  /* 0x80000004ff067221 */ /* 0x000fe20000000000 */
[----:B------:R-:W-:Y:S02]  /*0250*/  FADD R7, RZ, -R18 ;  /* 0x80000012ff077221 */ /* 0x000fe40000000000 */
[----:B------:R-:W-:Y:S01]  /*0260*/  FSETP.GEU.AND P6, PT, R26, -126, PT ;  /* 0xc2fc00001a00780b */ /* 0x000fe20003fce000 */
[----:B-----5:R-:W-:Y:S01]  /*0270*/  FMUL R25, R6, 1.4426950216293334961 ;  /* 0x3fb8aa3b06197820 */ /* 0x020fe20000400000 */
[----:B------:R-:W-:-:S04]  /*0280*/  FMUL R27, R7, 1.4426950216293334961 ;  /* 0x3fb8aa3b071b7820 */ /* 0x000fc80000400000 */
[----:B------:R-:W-:Y:S02]  /*0290*/  FSETP.GEU.AND P2, PT, R25, -126, PT ;  /* 0xc2fc00001900780b */ /* 0x000fe40003f4e000 */
[----:B------:R-:W-:Y:S02]  /*02a0*/  SHF.L.U32 R19, R19, 0x10, RZ ;  /* 0x0000001013137819 */ /* 0x000fe400000006ff */
[----:B------:R-:W-:-:S03]  /*02b0*/  FSETP.GEU.AND P3, PT, R27, -126, PT ;  /* 0xc2fc00001b00780b */ /* 0x000fc60003f6e000 */
[----:B------:R-:W-:Y:S01]  /*02c0*/  FADD R24, RZ, -R19 ;  /* 0x80000013ff187221 */ /* 0x000fe20000000000 */
[----:B---3--:R-:W-:Y:S01]  /*02d0*/  SHF.L.U32 R15, R16, 0x10, RZ ;  /* 0x00000010100f7819 */ /* 0x008fe200000006ff */
[----:B------:R-:W-:Y:S01]  /*02e0*/  @!P6 FMUL R26, R26, 0.5 ;  /* 0x3f0000001a1ae820 */ /* 0x000fe20000400000 */
[----:B0-----:R-:W-:-:S03]  /*02f0*/  PRMT R22, R16, 0x7632, R22 ;  /* 0x0000763210167816 */ /* 0x001fc60000000016 */
[----:B------:R-:W-:Y:S01]  /*0300*/  @!P2 FMUL R25, R25, 0.5 ;  /* 0x3f0000001919a820 */ /* 0x000fe20000400000 */
[C---:B------:R-:W-:Y:S01]  /*0310*/  SHF.L.U32 R16, R17.reuse, 0x10, RZ ;  /* 0x0000001011107819 */ /* 0x040fe200000006ff */
[----:B------:R-:W-:Y:S02]  /*0320*/  FMUL R28, R24, 1.4426950216293334961 ;  /* 0x3fb8aa3b181c7820 */ /* 0x000fe40000400000 */
[----:B------:R-:W0:Y:S01]  /*0330*/  MUFU.EX2 R24, R25 ;  /* 0x0000001900187308 */ /* 0x000e220000000800 */
[----:B------:R-:W-:Y:S01]  /*0340*/  CS2R R6, SRZ ;  /* 0x0000000000067805 */ /* 0x000fe2000001ff00 */
[----:B------:R-:W-:Y:S01]  /*0350*/  FADD R30, RZ, -R15 ;  /* 0x8000000fff1e7221 */ /* 0x000fe20000000000 */
[----:B------:R-:W-:Y:S01]  /*0360*/  PRMT R29, R17, 0x7632, R29 ;  /* 0x00007632111d7816 */ /* 0x000fe2000000001d */
[----:B------:R-:W-:Y:S01]  /*0370*/  @!P3 FMUL R27, R27, 0.5 ;  /* 0x3f0000001b1bb820 */ /* 0x000fe20000400000 */
[----:B------:R-:W-:-:S03]  /*0380*/  SHF.L.U32 R17, R22, 0x10, RZ ;  /* 0x0000001016117819 */ /* 0x000fc600000006ff */
[----:B------:R1:W2:Y:S01]  /*0390*/  MUFU.EX2 R23, R26 ;  /* 0x0000001a00177308 */ /* 0x0002a20000000800 */
[----:B------:R-:W-:Y:S01]  /*03a0*/  FMUL R30, R30, 1.4426950216293334961 ;  /* 0x3fb8aa3b1e1e7820 */ /* 0x000fe20000400000 */
[----:B------:R3:W5:Y:S01]  /*03b0*/  @P0 LDG.E.EF.64 R6, [R20.64] ;  /* 0x0000000414060981 */ /* 0x000762000c0e1b00 */
[----:B-1----:R-:W-:-:S05]  /*03c0*/  FADD R26, RZ, -R16 ;  /* 0x80000010ff1a7221 */ /* 0x002fca0000000000 */
[----:B------:R-:W1:Y:S01]  /*03d0*/  MUFU.EX2 R27, R27 ;  /* 0x0000001b001b7308 */ /* 0x000e620000000800 */
[----:B------:R-:W-:Y:S01]  /*03e0*/  FMUL R31, R26, 1.4426950216293334961 ;  /* 0x3fb8aa3b1a1f7820 */ /* 0x000fe20000400000 */
[----:B------:R-:W-:Y:S01]  /*03f0*/  FADD R26, RZ, -R17 ;  /* 0x80000011ff1a7221 */ /* 0x000fe20000000000 */
[----:B------:R-:W-:Y:S02]  /*0400*/  FSETP.GEU.AND P5, PT, R30, -126, PT ;  /* 0xc2fc00001e00780b */ /* 0x000fe40003fae000 */
[----:B------:R-:W-:Y:S01]  /*0410*/  SHF.L.U32 R22, R29, 0x10, RZ ;  /* 0x000000101d167819 */ /* 0x000fe200000006ff */
[----:B------:R-:W-:Y:S01]  /*0420*/  FMUL R26, R26, 1.4426950216293334961 ;  /* 0x3fb8aa3b1a1a7820 */ /* 0x000fe20000400000 */
[----:B0-----:R-:W-:Y:S01]  /*0430*/  @!P2 FMUL R24, R24, R24 ;  /* 0x000000181818a220 */ /* 0x001fe20000400000 */
[----:B--2---:R-:W-:Y:S01]  /*0440*/  @!P6 FMUL R23, R23, R23 ;  /* 0x000000171717e220 */ /* 0x004fe20000400000 */
[----:B------:R-:W-:Y:S01]  /*0450*/  FSETP.GEU.AND P6, PT, R31, -126, PT ;  /* 0xc2fc00001f00780b */ /* 0x000fe20003fce000 */
[----:B---3--:R-:W-:Y:S01]  /*0460*/  FADD R20, RZ, -R22 ;  /* 0x80000016ff147221 */ /* 0x008fe20000000000 */
[----:B------:R-:W-:-:S03]  /*0470*/  FSETP.GEU.AND P2, PT, R26, -126, PT ;  /* 0xc2fc00001a00780b */ /* 0x000fc60003f4e000 */
[----:B------:R-:W-:Y:S02]  /*0480*/  FMUL R20, R20, 1.4426950216293334961 ;  /* 0x3fb8aa3b14147820 */ /* 0x000fe40000400000 */
[----:B------:R-:W-:Y:S01]  /*0490*/  @!P5 FMUL R30, R30, 0.5 ;  /* 0x3f0000001e1ed820 */ /* 0x000fe20000400000 */
[----:B-1----:R-:W-:Y:S02]  /*04a0*/  @!P3 FMUL R27, R27, R27 ;  /* 0x0000001b1b1bb220 */ /* 0x002fe40000400000 */
[----:B------:R-:W-:-:S03]  /*04b0*/  FSETP.GEU.AND P3, PT, R20, -126, PT ;  /* 0xc2fc00001400780b */ /* 0x000fc60003f6e000 */
[----:B------:R-:W0:Y:S02]  /*04c0*/  MUFU.EX2 R30, R30 ;  /* 0x0000001e001e7308 */ /* 0x000e240000000800 */
[----:B------:R-:W-:Y:S01]  /*04d0*/  @!P2 FMUL R26, R26, 0.5 ;  /* 0x3f0000001a1aa820 */ /* 0x000fe20000400000 */
[----:B------:R-:W-:-:S05]  /*04e0*/  @!P6 FMUL R31, R31, 0.5 ;  /* 0x3f0000001f1fe820 */ /* 0x000fca0000400000 */
[----:B------:R-:W1:Y:S02]  /*04f0*/  MUFU.EX2 R26, R26 ;  /* 0x0000001a001a7308 */ /* 0x000e640000000800 */
[----:B------:R-:W-:Y:S01]  /*0500*/  @!P3 FMUL R20, R20, 0.5 ;  /* 0x3f0000001414b820 */ /* 0x000fe20000400000 */
[----:B------:R-:W-:-:S05]  /*0510*/  FADD R21, R23, 1 ;  /* 0x3f80000017157421 */ /* 0x000fca0000000000 */
[----:B------:R-:W2:Y:S01]  /*0520*/  MUFU.EX2 R31, R31 ;  /* 0x0000001f001f7308 */ /* 0x000ea20000000800 */
[----:B------:R-:W-:Y:S01]  /*0530*/  FADD R23, R27, 1 ;  /* 0x3f8000001b177421 */ /* 0x000fe20000000000 */
[----:B------:R-:W-:Y:S01]  /*0540*/  FSETP.GEU.AND P4, PT, R28, -126, PT ;  /* 0xc2fc00001c00780b */ /* 0x000fe20003f8e000 */
[----:B0-----:R-:W-:-:S05]  /*0550*/  @!P5 FMUL R30, R30, R30 ;  /* 0x0000001e1e1ed220 */ /* 0x001fca0000400000 */
[----:B------:R-:W0:Y:S01]  /*0560*/  MUFU.EX2 R27, R20 ;  /* 0x00000014001b7308 */ /* 0x000e220000000800 */
[----:B------:R-:W-:Y:S01]  /*0570*/  FADD R30, R30, 1 ;  /* 0x3f8000001e1e7421 */ /* 0x000fe20000000000 */
[----:B-1----:R-:W-:-:S04]  /*0580*/  @!P2 FMUL R26, R26, R26 ;  /* 0x0000001a1a1aa220 */ /* 0x002fc80000400000 */
[----:B------:R-:W-:Y:S01]  /*0590*/  FADD R29, R26, 1 ;  /* 0x3f8000001a1d7421 */ /* 0x000fe20000000000 */
[----:B--2---:R-:W-:Y:S01]  /*05a0*/  @!P6 FMUL R31, R31, R31 ;  /* 0x0000001f1f1fe220 */ /* 0x004fe20000400000 */
[----:B------:R-:W-:Y:S01]  /*05b0*/  FSETP.GT.AND P6, PT, R30, 8.50705917302346158658e+37, PT ;  /* 0x7e8000001e00780b */ /* 0x000fe20003fc4000 */
[----:B------:R-:W-:Y:S02]  /*05c0*/  @!P4 FMUL R28, R28, 0.5 ;  /* 0x3f0000001c1cc820 */ /* 0x000fe40000400000 */
[----:B------:R-:W-:Y:S02]  /*05d0*/  FADD R31, R31, 1 ;  /* 0x3f8000001f1f7421 */ /* 0x000fe40000000000 */
[----:B------:R1:W2:Y:S01]  /*05e0*/  MUFU.EX2 R25, R28 ;  /* 0x0000001c00197308 */ /* 0x0002a20000000800 */
[----:B0-----:R-:W-:Y:S01]  /*05f0*/  @!P3 FMUL R27, R27, R27 ;  /* 0x0000001b1b1bb220 */ /* 0x001fe20000400000 */
[----:B------:R-:W-:Y:S02]  /*0600*/  FSETP.GT.AND P3, PT, R29, 8.50705917302346158658e+37, PT ;  /* 0x7e8000001d00780b */ /* 0x000fe40003f64000 */
[----:B------:R-:W-:Y:S01]  /*0610*/  FSETP.GT.AND P2, PT, R31, 8.50705917302346158658e+37, PT ;  /* 0x7e8000001f00780b */ /* 0x000fe20003f44000 */
[----:B------:R-:W-:Y:S01]  /*0620*/  FADD R27, R27, 1 ;  /* 0x3f8000001b1b7421 */ /* 0x000fe20000000000 */
[----:B------:R-:W-:-:S02]  /*0630*/  MOV R20, 0x3e800000 ;  /* 0x3e80000000147802 */ /* 0x000fc40000000f00 */
[----:B------:R-:W-:Y:S01]  /*0640*/  @P6 FMUL R30, R30, 0.25 ;  /* 0x3e8000001e1e6820 */ /* 0x000fe20000400000 */
[----:B------:R-:W-:Y:S01]  /*0650*/  FADD R24, R24, 1 ;  /* 0x3f80000018187421 */ /* 0x000fe20000000000 */
[C---:B------:R-:W-:Y:S02]  /*0660*/  FSEL R33, R20.reuse, 1, P6 ;  /* 0x3f80000014217808 */ /* 0x040fe40003000000 */
[----:B------:R-:W-:Y:S02]  /*0670*/  FSETP.GT.AND P6, PT, R27, 8.50705917302346158658e+37, PT ;  /* 0x7e8000001b00780b */ /* 0x000fe40003fc4000 */
[----:B------:R-:W-:Y:S01]  /*0680*/  FSETP.GT.AND P5, PT, R23, 8.50705917302346158658e+37, PT ;  /* 0x7e8000001700780b */ /* 0x000fe20003fa4000 */
[----:B------:R-:W-:Y:S01]  /*0690*/  @P3 FMUL R29, R29, 0.25 ;  /* 0x3e8000001d1d3820 */ /* 0x000fe20000400000 */
[----:B-1----:R-:W-:Y:S01]  /*06a0*/  FSEL R28, R20, 1, P3 ;  /* 0x3f800000141c7808 */ /* 0x002fe20001800000 */
[----:B------:R-:W-:Y:S01]  /*06b0*/  @P2 FMUL R31, R31, 0.25 ;  /* 0x3e8000001f1f2820 */ /* 0x000fe20000400000 */
[----:B------:R-:W-:Y:S01]  /*06c0*/  FSETP.GT.AND P3, PT, R24, 8.50705917302346158658e+37, PT ;  /* 0x7e8000001800780b */ /* 0x000fe20003f64000 */
[----:B--2---:R-:W-:Y:S01]  /*06d0*/  @!P4 FMUL R25, R25, R25 ;  /* 0x000000191919c220 */ /* 0x004fe20000400000 */
[----:B------:R-:W-:Y:S01]  /*06e0*/  FSETP.GT.AND P4, PT, R21, 8.50705917302346158658e+37, PT ;  /* 0x7e8000001500780b */ /* 0x000fe20003f84000 */
[----:B------:R-:W-:Y:S02]  /*06f0*/  MUFU.RCP R29, R29 ;  /* 0x0000001d001d7308 */ /* 0x000fe40000001000 */
[----:B------:R-:W-:-:S02]  /*0700*/  FADD R25, R25, 1 ;  /* 0x3f80000019197421 */ /* 0x000fc40000000000 */
[----:B------:R-:W-:-:S04]  /*0710*/  @P6 FMUL R27, R27, 0.25 ;  /* 0x3e8000001b1b6820 */ /* 0x000fc80000400000 */
[----:B------:R-:W0:Y:S01]  /*0720*/  MUFU.RCP R31, R31 ;  /* 0x0000001f001f7308 */ /* 0x000e220000001000 */
[----:B------:R-:W-:Y:S01]  /*0730*/  @P5 FMUL R23, R23, 0.25 ;  /* 0x3e80000017175820 */ /* 0x000fe20000400000 */
[----:B------:R-:W-:-:S06]  /*0740*/  @P3 FMUL R24, R24, 0.25 ;  /* 0x3e80000018183820 */ /* 0x000fcc0000400000 */
[----:B------:R1:W2:Y:S01]  /*0750*/  MUFU.RCP R26, R30 ;  /* 0x0000001e001a7308 */ /* 0x0002a20000001000 */
[----:B------:R-:W-:-:S07]  /*0760*/  @P4 FMUL R21, R21, 0.25 ;  /* 0x3e80000015154820 */ /* 0x000fce0000400000 */
[----:B------:R-:W3:Y:S01]  /*0770*/  MUFU.RCP R27, R27 ;  /* 0x0000001b001b7308 */ /* 0x000ee20000001000 */
[----:B-1----:R-:W-:Y:S02]  /*0780*/  FSEL R30, R20, 1, P2 ;  /* 0x3f800000141e7808 */ /* 0x002fe40001000000 */
[----:B------:R-:W-:-:S05]  /*0790*/  FSETP.GT.AND P2, PT, R25, 8.50705917302346158658e+37, PT ;  /* 0x7e8000001900780b */ /* 0x000fca0003f44000 */
[----:B------:R-:W1:Y:S01]  /*07a0*/  MUFU.RCP R23, R23 ;  /* 0x0000001700177308 */ /* 0x000e620000001000 */
[----:B0-----:R-:W-:Y:S01]  /*07b0*/  FMUL R31, R31, R30 ;  /* 0x0000001e1f1f7220 */ /* 0x001fe20000400000 */
[----:B------:R-:W-:Y:S01]  /*07c0*/  FSEL R30, R20, 1, P6 ;  /* 0x3f800000141e7808 */ /* 0x000fe20003000000 */
[----:B------:R-:W-:-:S05]  /*07d0*/  FMUL R28, R29, R28 ;  /* 0x0000001c1d1c7220 */ /* 0x000fca0000400000 */
[----:B------:R-:W0:Y:S01]  /*07e0*/  MUFU.RCP R24, R24 ;  /* 0x0000001800187308 */ /* 0x000e220000001000 */
[----:B------:R-:W-:Y:S01]  /*07f0*/  @P2 FMUL R25, R25, 0.25 ;  /* 0x3e80000019192820 */ /* 0x000fe20000400000 */
[----:B--2---:R-:W-:-:S06]  /*0800*/  FMUL R26, R26, R33 ;  /* 0x000000211a1a7220 */ /* 0x004fcc0000400000 */
[----:B------:R-:W2:Y:S01]  /*0810*/  MUFU.RCP R21, R21 ;  /* 0x0000001500157308 */ /* 0x000ea20000001000 */
[----:B------:R-:W-:Y:S01]  /*0820*/  FMUL R17, R17, R28 ;  /* 0x0000001c11117220 */ /* 0x000fe20000400000 */
[----:B---3--:R-:W-:Y:S01]  /*0830*/  FMUL R29, R27, R30 ;  /* 0x0000001e1b1d7220 */ /* 0x008fe20000400000 */
[C---:B------:R-:W-:Y:S01]  /*0840*/  FSEL R28, R20.reuse, 1, P5 ;  /* 0x3f800000141c7808 */ /* 0x040fe20002800000 */
[----:B------:R-:W-:Y:S01]  /*0850*/  FMUL R15, R15, R26 ;  /* 0x0000001a0f0f7220 */ /* 0x000fe20000400000 */
[C---:B------:R-:W-:Y:S02]  /*0860*/  FSEL R27, R20.reuse, 1, P3 ;  /* 0x3f800000141b7808 */ /* 0x040fe40001800000 */
[C---:B------:R-:W-:Y:S01]  /*0870*/  FSEL R26, R20.reuse, 1, P4 ;  /* 0x3f800000141a7808 */ /* 0x040fe20002000000 */
[----:B------:R-:W3:Y:S01]  /*0880*/  MUFU.RCP R25, R25 ;  /* 0x0000001900197308 */ /* 0x000ee20000001000 */
[----:B------:R-:W-:Y:S01]  /*0890*/  FSEL R30, R20, 1, P2 ;  /* 0x3f800000141e7808 */ /* 0x000fe20001000000 */
[----:B------:R-:W-:Y:S01]  /*08a0*/  FMUL R20, R22, R29 ;  /* 0x0000001d16147220 */ /* 0x000fe20000400000 */
[----:B-1----:R-:W-:Y:S01]  /*08b0*/  FMUL R29, R23, R28 ;  /* 0x0000001c171d7220 */ /* 0x002fe20000400000 */
[----:B0-----:R-:W-:Y:S01]  /*08c0*/  FMUL R23, R24, R27 ;  /* 0x0000001b18177220 */ /* 0x001fe20000400000 */
[----:B--2---:R-:W-:-:S03]  /*08d0*/  FMUL R21, R21, R26 ;  /* 0x0000001a15157220 */ /* 0x004fc60000400000 */
[----:B------:R-:W-:Y:S01]  /*08e0*/  FMUL R23, R4, R23 ;  /* 0x0000001704177220 */ /* 0x000fe20000400000 */
[----:B----4-:R-:W-:Y:S01]  /*08f0*/  PRMT R4, R2, 0x7632, R4 ;  /* 0x0000763202047816 */ /* 0x010fe20000000004 */
[----:B------:R-:W-:Y:S01]  /*0900*/  FMUL R21, R0, R21 ;  /* 0x0000001500157220 */ /* 0x000fe20000400000 */
[----:B------:R-:W-:Y:S02]  /*0910*/  SHF.L.U32 R0, R2, 0x10, RZ ;  /* 0x0000001002007819 */ /* 0x000fe400000006ff */
[----:B------:R-:W-:Y:S02]  /*0920*/  SHF.L.U32 R2, R4, 0x10, RZ ;  /* 0x0000001004027819 */ /* 0x000fe400000006ff */
[----:B------:R-:W-:Y:S01]  /*0930*/  PRMT R22, R3, 0x7632, R22 ;  /* 0x0000763203167816 */ /* 0x000fe20000000016 */
[----:B---3--:R-:W-:Y:S01]  /*0940*/  FMUL R30, R25, R30 ;  /* 0x0000001e191e7220 */ /* 0x008fe20000400000 */
[----:B------:R-:W-:Y:S01]  /*0950*/  SHF.L.U32 R3, R3, 0x10, RZ ;  /* 0x0000001003037819 */ /* 0x000fe200000006ff */
[----:B------:R-:W-:Y:S01]  /*0960*/  FMUL R18, R18, R29 ;  /* 0x0000001d12127220 */ /* 0x000fe20000400000 */
[----:B------:R-:W-:Y:S01]  /*0970*/  SHF.L.U32 R4, R22, 0x10, RZ ;  /* 0x0000001016047819 */ /* 0x000fe200000006ff */
[----:B------:R-:W-:Y:S01]  /*0980*/  FFMA R0, R0, R21, RZ ;  /* 0x0000001500007223 */ /* 0x000fe200000000ff */
[----:B------:R-:W-:Y:S01]  /*0990*/  FFMA R2, R2, R23, RZ ;  /* 0x0000001702027223 */ /* 0x000fe200000000ff */
[C---:B------:R-:W-:Y:S01]  /*09a0*/  PRMT R22, R10.reuse, 0x7632, R22 ;  /* 0x000076320a167816 */ /* 0x040fe20000000016 */
[----:B------:R-:W-:Y:S01]  /*09b0*/  FMUL R19, R19, R30 ;  /* 0x0000001e13137220 */ /* 0x000fe20000400000 */
[----:B------:R-:W-:Y:S01]  /*09c0*/  FFMA R3, R3, R18, RZ ;  /* 0x0000001203037223 */ /* 0x000fe200000000ff */
[----:B------:R-:W-:-:S02]  /*09d0*/  SHF.L.U32 R25, R10, 0x10, RZ ;  /* 0x000000100a197819 */ /* 0x000fc400000006ff */
[----:B------:R-:W-:Y:S02]  /*09e0*/  SHF.L.U32 R27, R22, 0x10, RZ ;  /* 0x00000010161b7819 */ /* 0x000fe400000006ff */
[----:B------:R-:W-:Y:S02]  /*09f0*/  FSEL R0, R0, RZ, !P1 ;  /* 0x000000ff00007208 */ /* 0x000fe40004800000 */
[----:B------:R-:W-:Y:S01]  /*0a00*/  FSEL R2, R2, RZ, !P1 ;  /* 0x000000ff02027208 */ /* 0x000fe20004800000 */
[----:B------:R-:W-:Y:S01]  /*0a10*/  FFMA R4, R4, R19, RZ ;  /* 0x0000001304047223 */ /* 0x000fe200000000ff */
[C---:B------:R-:W-:Y:S01]  /*0a20*/  PRMT R10, R11.reuse, 0x7632, R10 ;  /* 0x000076320b0a7816 */ /* 0x040fe2000000000a */
[----:B------:R-:W-:Y:S01]  /*0a30*/  FMUL R16, R16, R31 ;  /* 0x0000001f10107220 */ /* 0x000fe20000400000 */
[----:B------:R-:W-:Y:S01]  /*0a40*/  SHF.L.U32 R22, R11, 0x10, RZ ;  /* 0x000000100b167819 */ /* 0x000fe200000006ff */
[----:B------:R-:W-:Y:S01]  /*0a50*/  @P0 FFMA R0, R25, R15, R0 ;  /* 0x0000000f19000223 */ /* 0x000fe20000000000 */
[----:B------:R-:W-:Y:S01]  /*0a60*/  FSEL R3, R3, RZ, !P1 ;  /* 0x000000ff03037208 */ /* 0x000fe20004800000 */
[----:B------:R-:W-:Y:S01]  /*0a70*/  @P0 FFMA R2, R27, R17, R2 ;  /* 0x000000111b020223 */ /* 0x000fe20000000002 */
[----:B------:R-:W-:-:S02]  /*0a80*/  SHF.L.U32 R10, R10, 0x10, RZ ;  /* 0x000000100a0a7819 */ /* 0x000fc400000006ff */
[----:B------:R-:W-:Y:S01]  /*0a90*/  FSEL R11, R4, RZ, !P1 ;  /* 0x000000ff040b7208 */ /* 0x000fe20004800000 */
[----:B------:R-:W-:Y:S01]  /*0aa0*/  @P0 FFMA R3, R22, R16, R3 ;  /* 0x0000001016030223 */ /* 0x000fe20000000003 */
[----:B------:R-:W-:-:S03]  /*0ab0*/  FADD R0, R0, R2 ;  /* 0x0000000200007221 */ /* 0x000fc60000000000 */
[----:B------:R-:W-:Y:S01]  /*0ac0*/  @P0 FFMA R11, R10, R20, R11 ;  /* 0x000000140a0b0223 */ /* 0x000fe2000000000b */
[----:B------:R-:W-:-:S04]  /*0ad0*/  FADD R0, R3, R0 ;  /* 0x0000000003007221 */ /* 0x000fc80000000000 */
[----:B------:R-:W-:-:S05]  /*0ae0*/  FADD R11, R11, R0 ;  /* 0x000000000b0b7221 */ /* 0x000fca0000000000 */
[----:B------:R-:W0:Y:S02]  /*0af0*/  SHFL.BFLY PT, R0, R11, 0x10, 0x1f ;  /* 0x0e001f000b007f89 */ /* 0x000e2400000e0000 */
[----:B0-----:R-:W-:-:S05]  /*0b00*/  FADD R4, R11, R0 ;  /* 0x000000000b047221 */ /* 0x001fca0000000000 */
[----:B------:R-:W0:Y:S02]  /*0b10*/  SHFL.BFLY PT, R3, R4, 0x8, 0x1f ;  /* 0x0d001f0004037f89 */ /* 0x000e2400000e0000 */
[----:B0-----:R-:W-:-:S05]  /*0b20*/  FADD R10, R4, R3 ;  /* 0x00000003040a7221 */ /* 0x001fca0000000000 */
[----:B------:R-:W0:Y:S02]  /*0b30*/  SHFL.BFLY PT, R3, R10, 0x4, 0x1f ;  /* 0x0c801f000a037f89 */ /* 0x000e2400000e0000 */
[----:B0-----:R-:W-:-:S05]  /*0b40*/  FADD R22, R10, R3 ;  /* 0x000000030a167221 */ /* 0x001fca0000000000 */
[----:B------:R-:W0:Y:S01]  /*0b50*/  SHFL.BFLY PT, R3, R22, 0x2, 0x1f ;  /* 0x0c401f0016037f89 */ /* 0x000e2200000e0000 */
[----:B------:R-:W-:Y:S02]  /*0b60*/  PRMT R2, R8, 0x7632, R2 ;  /* 0x0000763208027816 */ /* 0x000fe40000000002 */
[----:B------:R-:W-:Y:S02]  /*0b70*/  LOP3.LUT P2, RZ, R12, 0x1f, RZ, 0xc0, !PT ;  /* 0x0000001f0cff7812 */ /* 0x000fe4000784c0ff */
[----:B------:R-:W-:Y:S01]  /*0b80*/  SHF.L.U32 R2, R2, 0x10, RZ ;  /* 0x0000001002027819 */ /* 0x000fe200000006ff */
[----:B0-----:R-:W-:-:S05]  /*0b90*/  FADD R24, R22, R3 ;  /* 0x0000000316187221 */ /* 0x001fca0000000000 */
[----:B------:R-:W0:Y:S01]  /*0ba0*/  SHFL.BFLY PT, R25, R24, 0x1, 0x1f ;  /* 0x0c201f0018197f89 */ /* 0x000e2200000e0000 */
[----:B------:R-:W-:Y:S01]  /*0bb0*/  FFMA R23, R2, R23, RZ ;  /* 0x0000001702177223 */ /* 0x000fe200000000ff */
[----:B------:R-:W-:-:S04]  /*0bc0*/  SHF.R.U32.HI R2, RZ, 0x3, R12 ;  /* 0x00000003ff027819 */ /* 0x000fc8000001160c */
[----:B------:R-:W-:Y:S02]  /*0bd0*/  LOP3.LUT R2, R2, 0x3c, RZ, 0xc0, !PT ;  /* 0x0000003c02027812 */ /* 0x000fe400078ec0ff */
[----:B------:R-:W-:Y:S01]  /*0be0*/  SHF.L.U32 R0, R8, 0x10, RZ ;  /* 0x0000001008007819 */ /* 0x000fe200000006ff */
[----:B0-----:R-:W-:-:S05]  /*0bf0*/  FADD R25, R24, R25 ;  /* 0x0000001918197221 */ /* 0x001fca0000000000 */
[----:B------:R-:W-:Y:S01]  /*0c00*/  @!P2 STS [R2], R25 ;  /* 0x000000190200a388 */ /* 0x000fe20000000800 */
[----:B------:R-:W-:Y:S01]  /*0c10*/  FFMA R21, R0, R21, RZ ;  /* 0x0000001500157223 */ /* 0x000fe200000000ff */
[C---:B------:R-:W-:Y:S02]  /*0c20*/  SHF.L.U32 R3, R9.reuse, 0x10, RZ ;  /* 0x0000001009037819 */ /* 0x040fe400000006ff */
[----:B------:R-:W-:Y:S01]  /*0c30*/  PRMT R0, R9, 0x7632, R0 ;  /* 0x0000763209007816 */ /* 0x000fe20000000000 */
[----:B------:R-:W-:Y:S01]  /*0c40*/  BAR.SYNC.DEFER_BLOCKING 0x0 ;  /* 0x0000000000007b1d */ /* 0x000fe20000010000 */
[----:B------:R-:W-:Y:S02]  /*0c50*/  ISETP.GE.AND P3, PT, R12, 0x10, PT ;  /* 0x000000100c00780c */ /* 0x000fe40003f66270 */
[----:B-----5:R-:W-:Y:S01]  /*0c60*/  PRMT R8, R6, 0x7632, R8 ;  /* 0x0000763206087816 */ /* 0x020fe20000000008 */
[----:B------:R-:W-:Y:S01]  /*0c70*/  FFMA R3, R3, R18, RZ ;  /* 0x0000001203037223 */ /* 0x000fe200000000ff */
[----:B------:R-:W-:-:S02]  /*0c80*/  SHF.L.U32 R0, R0, 0x10, RZ ;  /* 0x0000001000007819 */ /* 0x000fc400000006ff */
[----:B------:R-:W-:Y:S02]  /*0c90*/  SHF.L.U32 R8, R8, 0x10, RZ ;  /* 0x0000001008087819 */ /* 0x000fe400000006ff */
[----:B------:R-:W-:Y:S02]  /*0ca0*/  FSEL R23, R23, RZ, !P1 ;  /* 0x000000ff17177208 */ /* 0x000fe40004800000 */
[----:B------:R-:W-:Y:S02]  /*0cb0*/  SHF.L.U32 R9, R6, 0x10, RZ ;  /* 0x0000001006097819 */ /* 0x000fe400000006ff */
[----:B------:R-:W-:Y:S01]  /*0cc0*/  FSEL R4, R21, RZ, !P1 ;  /* 0x000000ff15047208 */ /* 0x000fe20004800000 */
[----:B------:R-:W-:Y:S01]  /*0cd0*/  FFMA R0, R0, R19, RZ ;  /* 0x0000001300007223 */ /* 0x000fe200000000ff */
[----:B------:R-:W-:Y:S01]  /*0ce0*/  @P0 FFMA R23, R8, R17, R23 ;  /* 0x0000001108170223 */ /* 0x000fe20000000017 */
[C---:B------:R-:W-:Y:S02]  /*0cf0*/  PRMT R6, R7.reuse, 0x7632, R6 ;  /* 0x0000763207067816 */ /* 0x040fe40000000006 */
[----:B------:R-:W-:Y:S01]  /*0d00*/  SHF.L.U32 R8, R7, 0x10, RZ ;  /* 0x0000001007087819 */ /* 0x000fe200000006ff */
[----:B------:R-:W-:Y:S01]  /*0d10*/  @P0 FFMA R4, R9, R15, R4 ;  /* 0x0000000f09040223 */ /* 0x000fe20000000004 */
[----:B------:R-:W-:-:S02]  /*0d20*/  FSEL R3, R3, RZ, !P1 ;  /* 0x000000ff03037208 */ /* 0x000fc40004800000 */
[----:B------:R-:W-:Y:S01]  /*0d30*/  SHF.L.U32 R6, R6, 0x10, RZ ;  /* 0x0000001006067819 */ /* 0x000fe200000006ff */
[----:B------:R-:W-:Y:S01]  /*0d40*/  @!P3 LDS R14, [R12.X4] ;  /* 0x000000000c0eb984 */ /* 0x000fe20000004800 */
[----:B------:R-:W-:Y:S01]  /*0d50*/  FSEL R7, R0, RZ, !P1 ;  /* 0x000000ff00077208 */ /* 0x000fe20004800000 */
[----:B------:R-:W-:Y:S01]  /*0d60*/  @P0 FFMA R3, R8, R16, R3 ;  /* 0x0000001008030223 */ /* 0x000fe20000000003 */
[----:B------:R-:W-:-:S03]  /*0d70*/  FADD R4, R4, R23 ;  /* 0x0000001704047221 */ /* 0x000fc60000000000 */
[----:B------:R-:W-:Y:S01]  /*0d80*/  @P0 FFMA R7, R6, R20, R7 ;  /* 0x0000001406070223 */ /* 0x000fe20000000007 */
[----:B------:R-:W-:-:S04]  /*0d90*/  FADD R4, R3, R4 ;  /* 0x0000000403047221 */ /* 0x000fc80000000000 */
[----:B------:R-:W-:-:S05]  /*0da0*/  FADD R4, R7, R4 ;  /* 0x0000000407047221 */ /* 0x000fca0000000000 */
[----:B------:R-:W0:Y:S02]  /*0db0*/  SHFL.BFLY PT, R3, R4, 0x10, 0x1f ;  /* 0x0e001f0004037f89 */ /* 0x000e2400000e0000 */
[----:B0-----:R-:W-:Y:S02]  /*0dc0*/  FADD R6, R4, R3 ;  /* 0x0000000304067221 */ /* 0x001fe40000000000 */
[----:B------:R-:W0:Y:S04]  /*0dd0*/  SHFL.BFLY PT, R3, R14, 0x8, 0x1f ;  /* 0x0d001f000e037f89 */ /* 0x000e2800000e0000 */
[----:B------:R-:W1:Y:S01]  /*0de0*/  SHFL.BFLY PT, R7, R6, 0x8, 0x1f ;  /* 0x0d001f0006077f89 */ /* 0x000e6200000e0000 */
[----:B0-----:R-:W-:Y:S01]  /*0df0*/  FADD R3, R14, R3 ;  /* 0x000000030e037221 */ /* 0x001fe20000000000 */
[----:B-1----:R-:W-:-:S04]  /*0e00*/  FADD R8, R6, R7 ;  /* 0x0000000706087221 */ /* 0x002fc80000000000 */
[----:B------:R-:W0:Y:S04]  /*0e10*/  SHFL.BFLY PT, R0, R3, 0x4, 0x1f ;  /* 0x0c801f0003007f89 */ /* 0x000e2800000e0000 */
[----:B------:R-:W1:Y:S01]  /*0e20*/  SHFL.BFLY PT, R7, R8, 0x4, 0x1f ;  /* 0x0c801f0008077f89 */ /* 0x000e6200000e0000 */
[----:B0-----:R-:W-:Y:S01]  /*0e30*/  FADD R0, R3, R0 ;  /* 0x0000000003007221 */ /* 0x001fe20000000000 */
[----:B-1----:R-:W-:-:S04]  /*0e40*/  FADD R9, R8, R7 ;  /* 0x0000000708097221 */ /* 0x002fc80000000000 */
[----:B------:R-:W0:Y:S04]  /*0e50*/  SHFL.BFLY PT, R7, R0, 0x2, 0x1f ;  /* 0x0c401f0000077f89 */ /* 0x000e2800000e0000 */
[----:B------:R-:W1:Y:S01]  /*0e60*/  SHFL.BFLY PT, R4, R9, 0x2, 0x1f ;  /* 0x0c401f0009047f89 */ /* 0x000e6200000e0000 */
[----:B------:R-:W-:Y:S01]  /*0e70*/  LOP3.LUT P0, RZ, R12, 0xf, RZ, 0xc0, !PT ;  /* 0x0000000f0cff7812 */ /* 0x000fe2000780c0ff */
[----:B0-----:R-:W-:Y:S01]  /*0e80*/  FADD R7, R0, R7 ;  /* 0x0000000700077221 */ /* 0x001fe20000000000 */
[----:B-1----:R-:W-:-:S04]  /*0e90*/  FADD R10, R9, R4 ;  /* 0x00000004090a7221 */ /* 0x002fc80000000000 */
[----:B------:R-:W0:Y:S01]  /*0ea0*/  SHFL.BFLY PT, R4, R7, 0x1, 0x1f ;  /* 0x0c201f0007047f89 */ /* 0x000e2200000e0000 */
[----:B------:R-:W-:Y:S01]  /*0eb0*/  ISETP.LT.AND P0, PT, R12, 0x10, !P0 ;  /* 0x000000100c00780c */ /* 0x000fe20004701270 */
[----:B0-----:R-:W-:-:S12]  /*0ec0*/  FADD R3, R7, R4 ;  /* 0x0000000407037221 */ /* 0x001fd80000000000 */
[----:B------:R-:W-:Y:S04]  /*0ed0*/  @P0 STS [R12.X4], R3 ;  /* 0x000000030c000388 */ /* 0x000fe80000004800 */
[----:B------:R-:W-:Y:S06]  /*0ee0*/  BAR.SYNC.DEFER_BLOCKING 0x0 ;  /* 0x0000000000007b1d */ /* 0x000fec0000010000 */
[----:B------:R-:W0:Y:S04]  /*0ef0*/  SHFL.BFLY PT, R11, R10, 0x1, 0x1f ;  /* 0x0c201f000a0b7f89 */ /* 0x000e2800000e0000 */
[----:B------:R-:W-:Y:S01]  /*0f00*/  LDS R9, [RZ] ;  /* 0x00000000ff097984 */ /* 0x000fe20000000800 */
[----:B0-----:R-:W-:-:S03]  /*0f10*/  FADD R11, R10, R11 ;  /* 0x0000000b0a0b7221 */ /* 0x001fc60000000000 */
[----:B------:R-:W-:Y:S06]  /*0f20*/  BAR.SYNC.DEFER_BLOCKING 0x0 ;  /* 0x0000000000007b1d */ /* 0x000fec0000010000 */
[----:B------:R-:W-:Y:S04]  /*0f30*/  @!P2 STS [R2], R11 ;  /* 0x0000000b0200a388 */ /* 0x000fe80000000800 */
[----:B------:R-:W-:Y:S06]  /*0f40*/  BAR.SYNC.DEFER_BLOCKING 0x0 ;  /* 0x0000000000007b1d */ /* 0x000fec0000010000 */
[----:B------:R-:W0:Y:S04]  /*0f50*/  @!P3 LDS R13, [R12.X4] ;  /* 0x000000000c0db984 */ /* 0x000e280000004800 */
[----:B0-----:R-:W0:Y:S02]  /*0f60*/  SHFL.BFLY PT, R0, R13, 0x8, 0x1f ;  /* 0x0d001f000d007f89 */ /* 0x001e2400000e0000 */
[----:B0-----:R-:W-:-:S05]  /*0f70*/  FADD R0, R13, R0 ;  /* 0x000000000d007221 */ /* 0x001fca0000000000 */
[----:B------:R-:W0:Y:S02]  /*0f80*/  SHFL.BFLY PT, R7, R0, 0x4, 0x1f ;  /* 0x0c801f0000077f89 */ /* 0x000e2400000e0000 */
[----:B0-----:R-:W-:-:S05]  /*0f90*/  FADD R7, R0, R7 ;  /* 0x0000000700077221 */ /* 0x001fca0000000000 */
[----:B------:R-:W0:Y:S02]  /*0fa0*/  SHFL.BFLY PT, R4, R7, 0x2, 0x1f ;  /* 0x0c401f0007047f89 */ /* 0x000e2400000e0000 */
[----:B0-----:R-:W-:-:S05]  /*0fb0*/  FADD R4, R7, R4 ;  /* 0x0000000407047221 */ /* 0x001fca0000000000 */
[----:B------:R-:W0:Y:S01]  /*0fc0*/  SHFL.BFLY PT, R3, R4, 0x1, 0x1f ;  /* 0x0c201f0004037f89 */ /* 0x000e2200000e0000 */
[----:B------:R-:W-:-:S04]  /*0fd0*/  LOP3.LUT P1, RZ, R12, 0x1ff, RZ, 0xc0, !PT ;  /* 0x000001ff0cff7812 */ /* 0x000fc8000782c0ff */
[----:B------:R-:W-:Y:S01]  /*0fe0*/  ISETP.LT.AND P1, PT, R5, 0x4800, !P1 ;  /* 0x000048000500780c */ /* 0x000fe20004f21270 */
[----:B0-----:R-:W-:-:S05]  /*0ff0*/  FADD R11, R4, R3 ;  /* 0x00000003040b7221 */ /* 0x001fca0000000000 */
[----:B------:R0:W-:Y:S01]  /*1000*/  @P0 STS [R12.X4], R11 ;  /* 0x0000000b0c000388 */ /* 0x0001e20000004800 */
[----:B------:R-:W-:-:S05]  /*1010*/  MOV R6, 0x4 ;  /* 0x0000000400067802 */ /* 0x000fca0000000f00 */
[----:B------:R-:W-:Y:S01]  /*1020*/  IMAD.WIDE R2, R5, R6, c[0x0][0x178] ;  /* 0x00005e0005027625 */ /* 0x000fe200078e0206 */
[----:B------:R-:W-:Y:S06]  /*1030*/  BAR.SYNC.DEFER_BLOCKING 0x0 ;  /* 0x0000000000007b1d */ /* 0x000fec0000010000 */
[----:B------:R0:W-:Y:S01]  /*1040*/  @P1 STG.E [R2.64], R9 ;  /* 0x0000000902001986 */ /* 0x0001e2000c101904 */
[----:B------:R-:W-:Y:S05]  /*1050*/  @!P1 EXIT ;  /* 0x000000000000994d */ /* 0x000fea0003800000 */
[----:B------:R-:W1:Y:S01]  /*1060*/  LDS R7, [RZ] ;  /* 0x00000000ff077984 */ /* 0x000e620000000800 */
[----:B0-----:R-:W-:-:S05]  /*1070*/  IMAD.WIDE R2, R5, R6, c[0x0][0x180] ;  /* 0x0000600005027625 */ /* 0x001fca00078e0206 */
[----:B-1----:R-:W-:Y:S01]  /*1080*/  STG.E [R2.64], R7 ;  /* 0x0000000702007986 */ /* 0x002fe2000c101904 */
[----:B------:R-:W-:Y:S05]  /*1090*/  EXIT ;  /* 0x000000000000794d */ /* 0x000fea0003800000 */
.L_x_0:
[----:B------:R-:W-:-:S00]  /*10a0*/  BRA `(.L_x_0) ;  /* 0xfffffff000007947 */ /* 0x000fc0000383ffff */
[----:B------:R-:W-:-:S00]  /*10b0*/  NOP ;  /* 0x0000000000007918 */ /* 0x000fc00000000000 */
        /* <DEDUP_REMOVED lines=12> */
.L_x_1:


//--------------------- .nv.shared.triton_red_fused_addmm_0 --------------------------
	.section	.nv.shared.triton_red_fused_addmm_0,"aw",@nobits
	.sectionflags	@""
	.align	16
